	.headerflags	@"EF_CUDA_TEXMODE_UNIFIED EF_CUDA_64BIT_ADDRESS EF_CUDA_ACCELERATORS EF_CUDA_SM90 EF_CUDA_VIRTUAL_SM(EF_CUDA_SM90)"
	.elftype	@"ET_EXEC"


//--------------------- .nv.info                  --------------------------
	.section	.nv.info,"",@"SHT_CUDA_INFO"
	.align	4


	//----- nvinfo : EIATTR_REGCOUNT
	.align		4
        /*0000*/ 	.byte	0x04, 0x2f
        /*0002*/ 	.short	(.L_3 - .L_2)
	.align		4
.L_2:
        /*0004*/ 	.word	index@(triton_poi_fused__native_batch_norm_legit_no_training_add_12)
        /*0008*/ 	.word	0x0000001a


	//----- nvinfo : EIATTR_MIN_STACK_SIZE
	.align		4
.L_3:
        /*000c*/ 	.byte	0x04, 0x12
        /*000e*/ 	.short	(.L_5 - .L_4)
	.align		4
.L_4:
        /*0010*/ 	.word	index@(triton_poi_fused__native_batch_norm_legit_no_training_add_12)
        /*0014*/ 	.word	0x00000000


	//----- nvinfo : EIATTR_FRAME_SIZE
	.align		4
.L_5:
        /*0018*/ 	.byte	0x04, 0x11
        /*001a*/ 	.short	(.L_7 - .L_6)
	.align		4
.L_6:
        /*001c*/ 	.word	index@(triton_poi_fused__native_batch_norm_legit_no_training_add_12)
        /*0020*/ 	.word	0x00000000


	//----- nvinfo : EIATTR_MIN_STACK_SIZE
	.align		4
.L_7:
        /*0024*/ 	.byte	0x04, 0x12
        /*0026*/ 	.short	(.L_9 - .L_8)
	.align		4
.L_8:
        /*0028*/ 	.word	index@(triton_poi_fused__native_batch_norm_legit_no_training_add_12)
        /*002c*/ 	.word	0x00000000
.L_9:


//--------------------- .nv.info.triton_poi_fused__native_batch_norm_legit_no_training_add_12 --------------------------
	.section	.nv.info.triton_poi_fused__native_batch_norm_legit_no_training_add_12,"",@"SHT_CUDA_INFO"
	.sectionflags	@""
	.align	4


	//----- nvinfo : EIATTR_CUDA_API_VERSION
	.align		4
        /*0000*/ 	.byte	0x04, 0x37
        /*0002*/ 	.short	(.L_11 - .L_10)
.L_10:
        /*0004*/ 	.word	0x0000007c


	//----- nvinfo : EIATTR_KPARAM_INFO
	.align		4
.L_11:
        /*0008*/ 	.byte	0x04, 0x17
        /*000a*/ 	.short	(.L_13 - .L_12)
.L_12:
        /*000c*/ 	.word	0x00000000
        /*0010*/ 	.short	0x0007
        /*0012*/ 	.short	0x0038
        /*0014*/ 	.byte	0x00, 0xf0, 0x11, 0x00


	//----- nvinfo : EIATTR_KPARAM_INFO
	.align		4
.L_13:
        /*0018*/ 	.byte	0x04, 0x17
        /*001a*/ 	.short	(.L_15 - .L_14)
.L_14:
        /*001c*/ 	.word	0x00000000
        /*0020*/ 	.short	0x0006
        /*0022*/ 	.short	0x0030
        /*0024*/ 	.byte	0x00, 0xf4, 0x21, 0x00


	//----- nvinfo : EIATTR_KPARAM_INFO
	.align		4
.L_15:
        /*0028*/ 	.byte	0x04, 0x17
        /*002a*/ 	.short	(.L_17 - .L_16)
.L_16:
        /*002c*/ 	.word	0x00000000
        /*0030*/ 	.short	0x0005
        /*0032*/ 	.short	0x0028
        /*0034*/ 	.byte	0x00, 0xf4, 0x21, 0x00


	//----- nvinfo : EIATTR_KPARAM_INFO
	.align		4
.L_17:
        /*0038*/ 	.byte	0x04, 0x17
        /*003a*/ 	.short	(.L_19 - .L_18)
.L_18:
        /*003c*/ 	.word	0x00000000
        /*0040*/ 	.short	0x0004
        /*0042*/ 	.short	0x0020
        /*0044*/ 	.byte	0x00, 0xf4, 0x21, 0x00


	//----- nvinfo : EIATTR_KPARAM_INFO
	.align		4
.L_19:
        /*0048*/ 	.byte	0x04, 0x17
        /*004a*/ 	.short	(.L_21 - .L_20)
.L_20:
        /*004c*/ 	.word	0x00000000
        /*0050*/ 	.short	0x0003
        /*0052*/ 	.short	0x0018
        /*0054*/ 	.byte	0x00, 0xf4, 0x21, 0x00


	//----- nvinfo : EIATTR_KPARAM_INFO
	.align		4
.L_21:
        /*0058*/ 	.byte	0x04, 0x17
        /*005a*/ 	.short	(.L_23 - .L_22)
.L_22:
        /*005c*/ 	.word	0x00000000
        /*0060*/ 	.short	0x0002
        /*0062*/ 	.short	0x0010
        /*0064*/ 	.byte	0x00, 0xf4, 0x21, 0x00


	//----- nvinfo : EIATTR_KPARAM_INFO
	.align		4
.L_23:
        /*0068*/ 	.byte	0x04, 0x17
        /*006a*/ 	.short	(.L_25 - .L_24)
.L_24:
        /*006c*/ 	.word	0x00000000
        /*0070*/ 	.short	0x0001
        /*0072*/ 	.short	0x0008
        /*0074*/ 	.byte	0x00, 0xf4, 0x21, 0x00


	//----- nvinfo : EIATTR_KPARAM_INFO
	.align		4
.L_25:
        /*0078*/ 	.byte	0x04, 0x17
        /*007a*/ 	.short	(.L_27 - .L_26)
.L_26:
        /*007c*/ 	.word	0x00000000
        /*0080*/ 	.short	0x0000
        /*0082*/ 	.short	0x0000
        /*0084*/ 	.byte	0x00, 0xf4, 0x21, 0x00


	//----- nvinfo : EIATTR_SPARSE_MMA_MASK
	.align		4
.L_27:
        /*0088*/ 	.byte	0x03, 0x50
        /*008a*/ 	.short	0x0000


	//----- nvinfo : EIATTR_MAXREG_COUNT
	.align		4
        /*008c*/ 	.byte	0x03, 0x1b
        /*008e*/ 	.short	0x00ff


	//----- nvinfo : EIATTR_EXIT_INSTR_OFFSETS
	.align		4
        /*0090*/ 	.byte	0x04, 0x1c
        /*0092*/ 	.short	(.L_29 - .L_28)


	//   ....[0]....
.L_28:
        /*0094*/ 	.word	0x000004c0


	//   ....[1]....
        /*0098*/ 	.word	0x000004e0


	//----- nvinfo : EIATTR_REQNTID
	.align		4
.L_29:
        /*009c*/ 	.byte	0x04, 0x10
        /*009e*/ 	.short	(.L_31 - .L_30)
.L_30:
        /*00a0*/ 	.word	0x00000080
        /*00a4*/ 	.word	0x00000001
        /*00a8*/ 	.word	0x00000001


	//----- nvinfo : EIATTR_CBANK_PARAM_SIZE
	.align		4
.L_31:
        /*00ac*/ 	.byte	0x03, 0x19
        /*00ae*/ 	.short	0x003c


	//----- nvinfo : EIATTR_PARAM_CBANK
	.align		4
        /*00b0*/ 	.byte	0x04, 0x0a
        /*00b2*/ 	.short	(.L_33 - .L_32)
	.align		4
.L_32:
        /*00b4*/ 	.word	index@(.nv.constant0.triton_poi_fused__native_batch_norm_legit_no_training_add_12)
        /*00b8*/ 	.short	0x0210
        /*00ba*/ 	.short	0x003c


	//----- nvinfo : EIATTR_SW_WAR
	.align		4
.L_33:
        /*00bc*/ 	.byte	0x04, 0x36
        /*00be*/ 	.short	(.L_35 - .L_34)
.L_34:
        /*00c0*/ 	.word	0x00000008
.L_35:


//--------------------- .nv.callgraph             --------------------------
	.section	.nv.callgraph,"",@"SHT_CUDA_CALLGRAPH"
	.align	4
	.sectionentsize	8
	.align		4
        /*0000*/ 	.word	0x00000000
	.align		4
        /*0004*/ 	.word	0xffffffff
	.align		4
        /*0008*/ 	.word	0x00000000
	.align		4
        /*000c*/ 	.word	0xfffffffe
	.align		4
        /*0010*/ 	.word	0x00000000
	.align		4
        /*0014*/ 	.word	0xfffffffd
	.align		4
        /*0018*/ 	.word	0x00000000
	.align		4
        /*001c*/ 	.word	0xfffffffc


//--------------------- .nv.constant4             --------------------------
	.section	.nv.constant4,"a",@progbits
	.align	8
	.align		8
.nv.constant4:
        /*0000*/ 	.dword	_$_str
	.align		8
        /*0008*/ 	.dword	_$_str_$_2


//--------------------- .text.triton_poi_fused__native_batch_norm_legit_no_training_add_12 --------------------------
	.section	.text.triton_poi_fused__native_batch_norm_legit_no_training_add_12,"ax",@progbits
	.align	128
        .global         triton_poi_fused__native_batch_norm_legit_no_training_add_12
        .type           triton_poi_fused__native_batch_norm_legit_no_training_add_12,@function
        .size           triton_poi_fused__native_batch_norm_legit_no_training_add_12,(.L_x_1 - triton_poi_fused__native_batch_norm_legit_no_training_add_12)
        .other          triton_poi_fused__native_batch_norm_legit_no_training_add_12,@"STO_CUDA_ENTRY STV_DEFAULT"
triton_poi_fused__native_batch_norm_legit_no_training_add_12:
.text.triton_poi_fused__native_batch_norm_legit_no_training_add_12:
[----:B------:R-:W0:Y:S01]  /*0000*/  LDC R1, c[0x0][0x28] ;  /* 0x00000a00ff017b82 */ /* 0x000e220000000800 */
[----:B------:R-:W1:Y:S07]  /*0010*/  S2R R0, SR_TID.X ;  /* 0x0000000000007919 */ /* 0x000e6e0000002100 */
[----:B------:R-:W2:Y:S01]  /*0020*/  LDC.64 R16, c[0x0][0x228] ;  /* 0x00008a00ff107b82 */ /* 0x000ea20000000a00 */
[----:B------:R-:W-:Y:S02]  /*0030*/  CS2R R8, SRZ ;  /* 0x0000000000087805 */ /* 0x000fe4000001ff00 */
[----:B------:R-:W-:Y:S01]  /*0040*/  CS2R R12, SRZ ;  /* 0x00000000000c7805 */ /* 0x000fe2000001ff00 */
[----:B------:R-:W3:Y:S01]  /*0050*/  S2R R7, SR_CTAID.X ;  /* 0x0000000000077919 */ /* 0x000ee20000002500 */
[----:B------:R-:W-:-:S03]  /*0060*/  ULDC.64 UR4, c[0x0][0x208] ;  /* 0x0000820000047ab9 */ /* 0x000fc60000000a00 */
[----:B------:R-:W4:Y:S08]  /*0070*/  LDC.64 R10, c[0x0][0x218] ;  /* 0x00008600ff0a7b82 */ /* 0x000f300000000a00 */
[----:B------:R-:W5:Y:S08]  /*0080*/  LDC.64 R22, c[0x0][0x220] ;  /* 0x00008800ff167b82 */ /* 0x000f700000000a00 */
[----:B------:R-:W2:Y:S01]  /*0090*/  LDC.64 R18, c[0x0][0x230] ;  /* 0x00008c00ff127b82 */ /* 0x000ea20000000a00 */
[----:B-1----:R-:W-:-:S07]  /*00a0*/  SHF.L.U32 R0, R0, 0x1, RZ ;  /* 0x0000000100007819 */ /* 0x002fce00000006ff */
[----:B------:R-:W1:Y:S01]  /*00b0*/  LDC.64 R14, c[0x0][0x238] ;  /* 0x00008e00ff0e7b82 */ /* 0x000e620000000a00 */
[----:B---3--:R-:W-:Y:S02]  /*00c0*/  SHF.R.S32.HI R2, RZ, 0x17, R7 ;  /* 0x00000017ff027819 */ /* 0x008fe40000011407 */
[----:B------:R-:W-:Y:S02]  /*00d0*/  LOP3.LUT R0, R0, 0xfe, RZ, 0xc0, !PT ;  /* 0x000000fe00007812 */ /* 0x000fe400078ec0ff */
[----:B------:R-:W-:Y:S02]  /*00e0*/  SGXT R2, R2, 0x1 ;  /* 0x000000010202781a */ /* 0x000fe40000000200 */
[----:B------:R-:W-:-:S04]  /*00f0*/  LEA R7, R7, R0, 0x8 ;  /* 0x0000000007077211 */ /* 0x000fc800078e40ff */
[----:B------:R-:W-:Y:S02]  /*0100*/  LEA.HI R2, R2, R7, RZ, 0x2 ;  /* 0x0000000702027211 */ /* 0x000fe400078f10ff */
[----:B------:R-:W-:Y:S02]  /*0110*/  ISETP.GE.AND P4, PT, R7, 0x600, PT ;  /* 0x000006000700780c */ /* 0x000fe40003f86270 */
[----:B------:R-:W-:-:S05]  /*0120*/  SHF.R.S32.HI R2, RZ, 0x2, R2 ;  /* 0x00000002ff027819 */ /* 0x000fca0000011402 */
[----:B------:R-:W-:-:S05]  /*0130*/  IMAD.HI R0, R2, 0x2aaaaaab, RZ ;  /* 0x2aaaaaab02007827 */ /* 0x000fca00078e02ff */
[----:B------:R-:W-:-:S04]  /*0140*/  SHF.R.U32.HI R3, RZ, 0x1f, R0 ;  /* 0x0000001fff037819 */ /* 0x000fc80000011600 */
[----:B------:R-:W-:-:S05]  /*0150*/  LEA.HI R3, R0, R3, RZ, 0x1c ;  /* 0x0000000300037211 */ /* 0x000fca00078fe0ff */
[----:B------:R-:W-:Y:S02]  /*0160*/  IMAD R21, R3, -0x60, R2 ;  /* 0xffffffa003157824 */ /* 0x000fe400078e0202 */
[----:B------:R-:W3:Y:S02]  /*0170*/  LDC.64 R2, c[0x0][0x210] ;  /* 0x00008400ff027b82 */ /* 0x000ee40000000a00 */
[----:B--2---:R-:W-:-:S05]  /*0180*/  IMAD.WIDE R16, R21, 0x4, R16 ;  /* 0x0000000415107825 */ /* 0x004fca00078e0210 */
[----:B------:R-:W2:Y:S04]  /*0190*/  @!P4 LDG.E.EL R8, desc[UR4][R16.64] ;  /* 0x000000041008c981 */ /* 0x000ea8000c2e1900 */
[----:B------:R5:W2:Y:S01]  /*01a0*/  @!P4 LDG.E.EL R12, desc[UR4][R16.64] ;  /* 0x00000004100cc981 */ /* 0x000aa2000c2e1900 */
[----:B------:R-:W-:Y:S01]  /*01b0*/  HFMA2.MMA R6, -RZ, RZ, 0, 0 ;  /* 0x00000000ff067435 */ /* 0x000fe200000001ff */
[----:B------:R-:W-:Y:S01]  /*01c0*/  CS2R R4, SRZ ;  /* 0x0000000000047805 */ /* 0x000fe2000001ff00 */
[----:B----4-:R-:W-:Y:S01]  /*01d0*/  IMAD.WIDE R10, R7, 0x4, R10 ;  /* 0x00000004070a7825 */ /* 0x010fe200078e020a */
[----:B------:R-:W-:-:S04]  /*01e0*/  MOV R0, RZ ;  /* 0x000000ff00007202 */ /* 0x000fc80000000f00 */
[----:B------:R-:W4:Y:S01]  /*01f0*/  @!P4 LDG.E.64 R4, desc[UR4][R10.64] ;  /* 0x000000040a04c981 */ /* 0x000f22000c1e1b00 */
[----:B-----5:R-:W-:-:S04]  /*0200*/  IMAD.WIDE R16, R21, 0x4, R22 ;  /* 0x0000000415107825 */ /* 0x020fc800078e0216 */
[----:B0-----:R-:W-:Y:S01]  /*0210*/  IMAD.WIDE R22, R21, 0x4, R18 ;  /* 0x0000000415167825 */ /* 0x001fe200078e0212 */
[----:B------:R-:W4:Y:S01]  /*0220*/  @!P4 LDG.E.EL R9, desc[UR4][R16.64] ;  /* 0x000000041009c981 */ /* 0x000f22000c2e1900 */
[----:B------:R-:W-:-:S03]  /*0230*/  CS2R R18, SRZ ;  /* 0x0000000000127805 */ /* 0x000fc6000001ff00 */
[----:B------:R-:W5:Y:S01]  /*0240*/  @!P4 LDG.E.EL R6, desc[UR4][R16.64] ;  /* 0x000000041006c981 */ /* 0x000f62000c2e1900 */
[----:B-1----:R-:W-:Y:S01]  /*0250*/  IMAD.WIDE R20, R21, 0x4, R14 ;  /* 0x0000000415147825 */ /* 0x002fe200078e020e */
[----:B------:R-:W-:Y:S02]  /*0260*/  CS2R R14, SRZ ;  /* 0x00000000000e7805 */ /* 0x000fe4000001ff00 */
[----:B------:R-:W4:Y:S01]  /*0270*/  @!P4 LDG.E.EL R0, desc[UR4][R22.64] ;  /* 0x000000041600c981 */ /* 0x000f22000c2e1900 */
[----:B---3--:R-:W-:-:S03]  /*0280*/  IMAD.WIDE R2, R7, 0x4, R2 ;  /* 0x0000000407027825 */ /* 0x008fc600078e0202 */
[----:B------:R-:W3:Y:S04]  /*0290*/  @!P4 LDG.E.EL R13, desc[UR4][R22.64] ;  /* 0x00000004160dc981 */ /* 0x000ee8000c2e1900 */
[----:B------:R-:W3:Y:S04]  /*02a0*/  @!P4 LDG.E.EL R19, desc[UR4][R20.64] ;  /* 0x000000041413c981 */ /* 0x000ee8000c2e1900 */
[----:B------:R-:W3:Y:S04]  /*02b0*/  @!P4 LDG.E.EL R18, desc[UR4][R20.64] ;  /* 0x000000041412c981 */ /* 0x000ee8000c2e1900 */
[----:B------:R0:W3:Y:S02]  /*02c0*/  @!P4 LDG.E.64 R14, desc[UR4][R2.64] ;  /* 0x00000004020ec981 */ /* 0x0000e4000c1e1b00 */
[----:B0-----:R-:W0:Y:S02]  /*02d0*/  LDC.64 R2, c[0x0][0x240] ;  /* 0x00009000ff027b82 */ /* 0x001e240000000a00 */
[----:B0-----:R-:W-:-:S04]  /*02e0*/  IMAD.WIDE R2, R7, 0x4, R2 ;  /* 0x0000000407027825 */ /* 0x001fc800078e0202 */
[----:B--2---:R-:W-:Y:S01]  /*02f0*/  FADD R8, R8, 9.9999997473787516356e-06 ;  /* 0x3727c5ac08087421 */ /* 0x004fe20000000000 */
[----:B------:R-:W-:-:S03]  /*0300*/  FADD R12, R12, 9.9999997473787516356e-06 ;  /* 0x3727c5ac0c0c7421 */ /* 0x000fc60000000000 */
[----:B------:R-:W0:Y:S08]  /*0310*/  MUFU.SQRT R10, R8 ;  /* 0x00000008000a7308 */ /* 0x000e300000002000 */
[----:B------:R-:W1:Y:S01]  /*0320*/  MUFU.SQRT R11, R12 ;  /* 0x0000000c000b7308 */ /* 0x000e620000002000 */
[C---:B0-----:R-:W-:Y:S02]  /*0330*/  FSETP.GT.AND P0, PT, R10.reuse, 8.50705917302346158658e+37, PT ;  /* 0x7e8000000a00780b */ /* 0x041fe40003f04000 */
[----:B------:R-:W-:-:S02]  /*0340*/  FSETP.GEU.AND P2, PT, R10, 1.175494350822287508e-38, PT ;  /* 0x008000000a00780b */ /* 0x000fc40003f4e000 */
[C---:B-1----:R-:W-:Y:S02]  /*0350*/  FSETP.GT.AND P1, PT, R11.reuse, 8.50705917302346158658e+37, PT ;  /* 0x7e8000000b00780b */ /* 0x042fe40003f24000 */
[----:B------:R-:W-:-:S07]  /*0360*/  FSETP.GEU.AND P3, PT, R11, 1.175494350822287508e-38, PT ;  /* 0x008000000b00780b */ /* 0x000fce0003f6e000 */
[----:B------:R-:W-:Y:S01]  /*0370*/  @P0 FMUL R10, R10, 0.25 ;  /* 0x3e8000000a0a0820 */ /* 0x000fe20000400000 */
[----:B------:R-:W-:-:S03]  /*0380*/  HFMA2.MMA R8, -RZ, RZ, 1.625, 0 ;  /* 0x3e800000ff087435 */ /* 0x000fc600000001ff */
[----:B------:R-:W-:Y:S01]  /*0390*/  @!P2 FMUL R10, R10, 16777216 ;  /* 0x4b8000000a0aa820 */ /* 0x000fe20000400000 */
[----:B------:R-:W-:-:S04]  /*03a0*/  @P1 FMUL R11, R11, 0.25 ;  /* 0x3e8000000b0b1820 */ /* 0x000fc80000400000 */
[----:B------:R-:W-:Y:S01]  /*03b0*/  @!P3 FMUL R11, R11, 16777216 ;  /* 0x4b8000000b0bb820 */ /* 0x000fe20000400000 */
[----:B------:R-:W0:Y:S01]  /*03c0*/  MUFU.RCP R10, R10 ;  /* 0x0000000a000a7308 */ /* 0x000e220000001000 */
[----:B------:R-:W-:-:S07]  /*03d0*/  FSEL R17, R8, 1, P0 ;  /* 0x3f80000008117808 */ /* 0x000fce0000000000 */
[----:B------:R-:W1:Y:S01]  /*03e0*/  MUFU.RCP R11, R11 ;  /* 0x0000000b000b7308 */ /* 0x000e620000001000 */
[----:B------:R-:W-:Y:S01]  /*03f0*/  FSEL R8, R8, 1, P1 ;  /* 0x3f80000008087808 */ /* 0x000fe20000800000 */
[----:B------:R-:W-:-:S04]  /*0400*/  @!P2 FMUL R17, R17, 16777216 ;  /* 0x4b8000001111a820 */ /* 0x000fc80000400000 */
[----:B------:R-:W-:Y:S01]  /*0410*/  @!P3 FMUL R8, R8, 16777216 ;  /* 0x4b8000000808b820 */ /* 0x000fe20000400000 */
[----:B----4-:R-:W-:Y:S01]  /*0420*/  FADD R4, -R9, R4 ;  /* 0x0000000409047221 */ /* 0x010fe20000000100 */
[----:B-----5:R-:W-:Y:S01]  /*0430*/  FADD R5, -R6, R5 ;  /* 0x0000000506057221 */ /* 0x020fe20000000100 */
[----:B0-----:R-:W-:Y:S01]  /*0440*/  FMUL R17, R10, R17 ;  /* 0x000000110a117220 */ /* 0x001fe20000400000 */
[----:B-1----:R-:W-:-:S03]  /*0450*/  FMUL R8, R11, R8 ;  /* 0x000000080b087220 */ /* 0x002fc60000400000 */
[----:B------:R-:W-:Y:S01]  /*0460*/  FMUL R4, R4, R17 ;  /* 0x0000001104047220 */ /* 0x000fe20000400000 */
[----:B------:R-:W-:-:S03]  /*0470*/  FMUL R5, R5, R8 ;  /* 0x0000000805057220 */ /* 0x000fc60000400000 */
[----:B---3--:R-:W-:Y:S01]  /*0480*/  FFMA R19, R4, R0, R19 ;  /* 0x0000000004137223 */ /* 0x008fe20000000013 */
[----:B------:R-:W-:-:S03]  /*0490*/  FFMA R18, R5, R13, R18 ;  /* 0x0000000d05127223 */ /* 0x000fc60000000012 */
[----:B------:R-:W-:Y:S01]  /*04a0*/  FADD R14, R19, R14 ;  /* 0x0000000e130e7221 */ /* 0x000fe20000000000 */
[----:B------:R-:W-:Y:S01]  /*04b0*/  FADD R15, R18, R15 ;  /* 0x0000000f120f7221 */ /* 0x000fe20000000000 */
[----:B------:R-:W-:Y:S06]  /*04c0*/  @P4 EXIT ;  /* 0x000000000000494d */ /* 0x000fec0003800000 */
[----:B------:R-:W-:Y:S01]  /*04d0*/  STG.E.64 desc[UR4][R2.64], R14 ;  /* 0x0000000e02007986 */ /* 0x000fe2000c101b04 */
[----:B------:R-:W-:Y:S05]  /*04e0*/  EXIT ;  /* 0x000000000000794d */ /* 0x000fea0003800000 */
.L_x_0:
[----:B------:R-:W-:-:S00]  /*04f0*/  BRA `(.L_x_0) ;  /* 0xfffffffc00fc7947 */ /* 0x000fc0000383ffff */
[----:B------:R-:W-:-:S00]  /*0500*/  NOP ;  /* 0x0000000000007918 */ /* 0x000fc00000000000 */
[----:B------:R-:W-:-:S00]  /*0510*/  NOP ;  /* 0x0000000000007918 */ /* 0x000fc00000000000 */
[----:B------:R-:W-:-:S00]  /*0520*/  NOP ;  /* 0x0000000000007918 */ /* 0x000fc00000000000 */
[----:B------:R-:W-:-:S00]  /*0530*/  NOP ;  /* 0x0000000000007918 */ /* 0x000fc00000000000 */
[----:B------:R-:W-:-:S00]  /*0540*/  NOP ;  /* 0x0000000000007918 */ /* 0x000fc00000000000 */
[----:B------:R-:W-:-:S00]  /*0550*/  NOP ;  /* 0x0000000000007918 */ /* 0x000fc00000000000 */
[----:B------:R-:W-:-:S00]  /*0560*/  NOP ;  /* 0x0000000000007918 */ /* 0x000fc00000000000 */
[----:B------:R-:W-:-:S00]  /*0570*/  NOP ;  /* 0x0000000000007918 */ /* 0x000fc00000000000 */
.L_x_1:


//--------------------- .nv.global.init           --------------------------
	.section	.nv.global.init,"aw",@progbits
.nv.global.init:
	.type		_$_str,@object
	.size		_$_str,(_$_str_$_2 - _$_str)
_$_str:
        /*0000*/ 	.byte	0x5f, 0x5f, 0x43, 0x55, 0x44, 0x41, 0x5f, 0x46, 0x54, 0x5a, 0x00
	.type		_$_str_$_2,@object
	.size		_$_str_$_2,(.L_1 - _$_str_$_2)
_$_str_$_2:
        /*000b*/ 	.byte	0x5f, 0x5f, 0x43, 0x55, 0x44, 0x41, 0x5f, 0x50, 0x52, 0x45, 0x43, 0x5f, 0x53, 0x51, 0x52, 0x54
        /*001b*/ 	.byte	0x00
.L_1:


//--------------------- .nv.constant0.triton_poi_fused__native_batch_norm_legit_no_training_add_12 --------------------------
	.section	.nv.constant0.triton_poi_fused__native_batch_norm_legit_no_training_add_12,"a",@progbits
	.sectionflags	@""
	.align	4
.nv.constant0.triton_poi_fused__native_batch_norm_legit_no_training_add_12:
	.zero		588
